//
// Generated by NVIDIA NVVM Compiler
//
// Compiler Build ID: CL-36424714
// Cuda compilation tools, release 13.0, V13.0.88
// Based on NVVM 20.0.0
//

.version 9.0
.target sm_100
.address_size 64

	// .globl	_Z15HistogramKernelPiPhi

.visible .entry _Z15HistogramKernelPiPhi(
	.param .u64 .ptr .align 1 _Z15HistogramKernelPiPhi_param_0,
	.param .u64 .ptr .align 1 _Z15HistogramKernelPiPhi_param_1,
	.param .u32 _Z15HistogramKernelPiPhi_param_2
)
{
	.reg .pred 	%p<2>;
	.reg .b32 	%r<8>;
	.reg .b64 	%rd<9>;

	ld.param.u64 	%rd1, [_Z15HistogramKernelPiPhi_param_0];
	ld.param.u64 	%rd2, [_Z15HistogramKernelPiPhi_param_1];
	ld.param.u32 	%r2, [_Z15HistogramKernelPiPhi_param_2];
	mov.u32 	%r3, %ctaid.x;
	mov.u32 	%r4, %ntid.x;
	mov.u32 	%r5, %tid.x;
	mad.lo.s32 	%r1, %r3, %r4, %r5;
	setp.ge.s32 	%p1, %r1, %r2;
	@%p1 bra 	$L__BB0_2;
	cvta.to.global.u64 	%rd3, %rd2;
	cvta.to.global.u64 	%rd4, %rd1;
	cvt.s64.s32 	%rd5, %r1;
	add.s64 	%rd6, %rd3, %rd5;
	ld.global.u8 	%r6, [%rd6];
	mul.wide.u32 	%rd7, %r6, 4;
	add.s64 	%rd8, %rd4, %rd7;
	atom.global.add.u32 	%r7, [%rd8], 1;
$L__BB0_2:
	bar.sync 	0;
	ret;

}


// ===== COMPILED SASS (sm_100) =====

	.target	sm_100

	.elftype	@"ET_EXEC"


//--------------------- .note.nv.tkinfo           --------------------------
	.section	.note.nv.tkinfo,"",@"SHT_NOTE"
	.sectionflags	@"SHF_NOTE_NV_TKINFO"
	.tkinfo
        /*0018*/ 	.word	0x00000002
        /*0030*/ 	.string	""
        /*0030*/ 	.string	"ptxas"
        /*0030*/ 	.string	"Cuda compilation tools, release 13.0, V13.0.88"
        /*0030*/ 	.string	"Build cuda_13.0.r13.0/compiler.36424714_0"
        /*0030*/ 	.string	"-arch sm_100 -m 64 "



//--------------------- .note.nv.cuinfo           --------------------------
	.section	.note.nv.cuinfo,"",@"SHT_NOTE"
	.sectionflags	@"SHF_NOTE_NV_CUINFO"
        /*0018*/ 	.short	0x0002
        /*001a*/ 	.short	0x0064
        /*001c*/ 	.short	0x0082
	.zero		2


//--------------------- .nv.info                  --------------------------
	.section	.nv.info,"",@"SHT_CUDA_INFO"
	.align	4


	//----- nvinfo : EIATTR_REGCOUNT
	.align		4
        /*0000*/ 	.byte	0x04, 0x2f
        /*0002*/ 	.short	(.L_1 - .L_0)
	.align		4
.L_0:
        /*0004*/ 	.word	index@(_Z15HistogramKernelPiPhi)
        /*0008*/ 	.word	0x0000000a


	//----- nvinfo : EIATTR_FRAME_SIZE
	.align		4
.L_1:
        /*000c*/ 	.byte	0x04, 0x11
        /*000e*/ 	.short	(.L_3 - .L_2)
	.align		4
.L_2:
        /*0010*/ 	.word	index@(_Z15HistogramKernelPiPhi)
        /*0014*/ 	.word	0x00000000


	//----- nvinfo : EIATTR_MIN_STACK_SIZE
	.align		4
.L_3:
        /*0018*/ 	.byte	0x04, 0x12
        /*001a*/ 	.short	(.L_5 - .L_4)
	.align		4
.L_4:
        /*001c*/ 	.word	index@(_Z15HistogramKernelPiPhi)
        /*0020*/ 	.word	0x00000000
.L_5:


//--------------------- .nv.compat                --------------------------
	.section	.nv.compat,"",@"SHT_CUDA_COMPAT_INFO"
	.align	4
        /*0000*/ 	.byte	0x02, 0x09, 0x00, 0x00, 0x02, 0x02, 0x01, 0x00, 0x02, 0x05, 0x05, 0x00, 0x03, 0x07, 0x01, 0x01
        /*0010*/ 	.byte	0x02, 0x03, 0x00, 0x00, 0x02, 0x06, 0x01, 0x00, 0x04, 0x0b, 0x08, 0x00, 0x09, 0x00, 0x00, 0x00
        /*0020*/ 	.byte	0x00, 0x00, 0x00, 0x00


//--------------------- .nv.info._Z15HistogramKernelPiPhi --------------------------
	.section	.nv.info._Z15HistogramKernelPiPhi,"",@"SHT_CUDA_INFO"
	.sectionflags	@""
	.align	4


	//----- nvinfo : EIATTR_CUDA_API_VERSION
	.align		4
        /*0000*/ 	.byte	0x04, 0x37
        /*0002*/ 	.short	(.L_7 - .L_6)
.L_6:
        /*0004*/ 	.word	0x00000082


	//----- nvinfo : EIATTR_KPARAM_INFO
	.align		4
.L_7:
        /*0008*/ 	.byte	0x04, 0x17
        /*000a*/ 	.short	(.L_9 - .L_8)
.L_8:
        /*000c*/ 	.word	0x00000000
        /*0010*/ 	.short	0x0002
        /*0012*/ 	.short	0x0010
        /*0014*/ 	.byte	0x00, 0xf0, 0x11, 0x00


	//----- nvinfo : EIATTR_KPARAM_INFO
	.align		4
.L_9:
        /*0018*/ 	.byte	0x04, 0x17
        /*001a*/ 	.short	(.L_11 - .L_10)
.L_10:
        /*001c*/ 	.word	0x00000000
        /*0020*/ 	.short	0x0001
        /*0022*/ 	.short	0x0008
        /*0024*/ 	.byte	0x00, 0xf5, 0x21, 0x00


	//----- nvinfo : EIATTR_KPARAM_INFO
	.align		4
.L_11:
        /*0028*/ 	.byte	0x04, 0x17
        /*002a*/ 	.short	(.L_13 - .L_12)
.L_12:
        /*002c*/ 	.word	0x00000000
        /*0030*/ 	.short	0x0000
        /*0032*/ 	.short	0x0000
        /*0034*/ 	.byte	0x00, 0xf5, 0x21, 0x00


	//----- nvinfo : EIATTR_SPARSE_MMA_MASK
	.align		4
.L_13:
        /*0038*/ 	.byte	0x03, 0x50
        /*003a*/ 	.short	0x0000


	//----- nvinfo : EIATTR_MAXREG_COUNT
	.align		4
        /*003c*/ 	.byte	0x03, 0x1b
        /*003e*/ 	.short	0x00ff


	//----- nvinfo : EIATTR_NUM_BARRIERS
	.align		4
        /*0040*/ 	.byte	0x02, 0x4c
        /*0042*/ 	.byte	0x01
	.zero		1


	//----- nvinfo : EIATTR_MERCURY_ISA_VERSION
	.align		4
        /*0044*/ 	.byte	0x03, 0x5f
        /*0046*/ 	.short	0x0101


	//----- nvinfo : EIATTR_VRC_CTA_INIT_COUNT
	.align		4
        /*0048*/ 	.byte	0x02, 0x4a
	.zero		1
	.zero		1


	//----- nvinfo : EIATTR_EXIT_INSTR_OFFSETS
	.align		4
        /*004c*/ 	.byte	0x04, 0x1c
        /*004e*/ 	.short	(.L_15 - .L_14)


	//   ....[0]....
.L_14:
        /*0050*/ 	.word	0x00000140


	//----- nvinfo : EIATTR_CRS_STACK_SIZE
	.align		4
.L_15:
        /*0054*/ 	.byte	0x04, 0x1e
        /*0056*/ 	.short	(.L_17 - .L_16)
.L_16:
        /*0058*/ 	.word	0x00000000


	//----- nvinfo : EIATTR_CBANK_PARAM_SIZE
	.align		4
.L_17:
        /*005c*/ 	.byte	0x03, 0x19
        /*005e*/ 	.short	0x0014


	//----- nvinfo : EIATTR_PARAM_CBANK
	.align		4
        /*0060*/ 	.byte	0x04, 0x0a
        /*0062*/ 	.short	(.L_19 - .L_18)
	.align		4
.L_18:
        /*0064*/ 	.word	index@(.nv.constant0._Z15HistogramKernelPiPhi)
        /*0068*/ 	.short	0x0380
        /*006a*/ 	.short	0x0014


	//----- nvinfo : EIATTR_SW_WAR
	.align		4
.L_19:
        /*006c*/ 	.byte	0x04, 0x36
        /*006e*/ 	.short	(.L_21 - .L_20)
.L_20:
        /*0070*/ 	.word	0x00000008
.L_21:


//--------------------- .nv.callgraph             --------------------------
	.section	.nv.callgraph,"",@"SHT_CUDA_CALLGRAPH"
	.align	4
	.sectionentsize	8
	.align		4
        /*0000*/ 	.word	0x00000000
	.align		4
        /*0004*/ 	.word	0xffffffff
	.align		4
        /*0008*/ 	.word	0x00000000
	.align		4
        /*000c*/ 	.word	0xfffffffe
	.align		4
        /*0010*/ 	.word	0x00000000
	.align		4
        /*0014*/ 	.word	0xfffffffd
	.align		4
        /*0018*/ 	.word	0x00000000
	.align		4
        /*001c*/ 	.word	0xfffffffc


//--------------------- .text._Z15HistogramKernelPiPhi --------------------------
	.section	.text._Z15HistogramKernelPiPhi,"ax",@progbits
	.align	128
        .global         _Z15HistogramKernelPiPhi
        .type           _Z15HistogramKernelPiPhi,@function
        .size           _Z15HistogramKernelPiPhi,(.L_x_3 - _Z15HistogramKernelPiPhi)
        .other          _Z15HistogramKernelPiPhi,@"STO_CUDA_ENTRY STV_DEFAULT"
_Z15HistogramKernelPiPhi:
.text._Z15HistogramKernelPiPhi:
[----:B------:R-:W-:Y:S01]  /*0000*/  LDC R1, c[0x0][0x37c] ;  /* 0x0000df00ff017b82 */ /* 0x000fe20000000800 */
[----:B------:R-:W0:Y:S07]  /*0010*/  S2R R3, SR_TID.X ;  /* 0x0000000000037919 */ /* 0x000e2e0000002100 */
[----:B------:R-:W0:Y:S01]  /*0020*/  S2UR UR4, SR_CTAID.X ;  /* 0x00000000000479c3 */ /* 0x000e220000002500 */
[----:B------:R-:W1:Y:S01]  /*0030*/  LDCU UR5, c[0x0][0x390] ;  /* 0x00007200ff0577ac */ /* 0x000e620008000800 */
[----:B------:R-:W-:Y:S06]  /*0040*/  BSSY.RECONVERGENT B0, `(.L_x_0) ;  /* 0x000000e000007945 */ /* 0x000fec0003800200 */
[----:B------:R-:W0:Y:S02]  /*0050*/  LDC R0, c[0x0][0x360] ;  /* 0x0000d800ff007b82 */ /* 0x000e240000000800 */
[----:B0-----:R-:W-:-:S05]  /*0060*/  IMAD R0, R0, UR4, R3 ;  /* 0x0000000400007c24 */ /* 0x001fca000f8e0203 */
[----:B-1----:R-:W-:-:S13]  /*0070*/  ISETP.GE.AND P0, PT, R0, UR5, PT ;  /* 0x0000000500007c0c */ /* 0x002fda000bf06270 */
[----:B------:R-:W-:Y:S05]  /*0080*/  @P0 BRA `(.L_x_1) ;  /* 0x0000000000240947 */ /* 0x000fea0003800000 */
[----:B------:R-:W0:Y:S01]  /*0090*/  LDCU.64 UR6, c[0x0][0x388] ;  /* 0x00007100ff0677ac */ /* 0x000e220008000a00 */
[----:B------:R-:W1:Y:S01]  /*00a0*/  LDC.64 R2, c[0x0][0x380] ;  /* 0x0000e000ff027b82 */ /* 0x000e620000000a00 */
[----:B------:R-:W2:Y:S01]  /*00b0*/  LDCU.64 UR4, c[0x0][0x358] ;  /* 0x00006b00ff0477ac */ /* 0x000ea20008000a00 */
[----:B0-----:R-:W-:-:S04]  /*00c0*/  IADD3 R4, P0, PT, R0, UR6, RZ ;  /* 0x0000000600047c10 */ /* 0x001fc8000ff1e0ff */
[----:B------:R-:W-:-:S06]  /*00d0*/  LEA.HI.X.SX32 R5, R0, UR7, 0x1, P0 ;  /* 0x0000000700057c11 */ /* 0x000fcc00080f0eff */
[----:B--2---:R-:W1:Y:S01]  /*00e0*/  LDG.E.U8 R5, desc[UR4][R4.64] ;  /* 0x0000000404057981 */ /* 0x004e62000c1e1100 */
[----:B------:R-:W-:Y:S02]  /*00f0*/  HFMA2 R7, -RZ, RZ, 0, 5.9604644775390625e-08 ;  /* 0x00000001ff077431 */ /* 0x000fe400000001ff */
[----:B-1----:R-:W-:-:S05]  /*0100*/  IMAD.WIDE.U32 R2, R5, 0x4, R2 ;  /* 0x0000000405027825 */ /* 0x002fca00078e0002 */
[----:B------:R0:W-:Y:S02]  /*0110*/  REDG.E.ADD.STRONG.GPU desc[UR4][R2.64], R7 ;  /* 0x000000070200798e */ /* 0x0001e4000c12e104 */
.L_x_1:
[----:B------:R-:W-:Y:S05]  /*0120*/  BSYNC.RECONVERGENT B0 ;  /* 0x0000000000007941 */ /* 0x000fea0003800200 */
.L_x_0:
[----:B------:R-:W-:Y:S06]  /*0130*/  BAR.SYNC.DEFER_BLOCKING 0x0 ;  /* 0x0000000000007b1d */ /* 0x000fec0000010000 */
[----:B------:R-:W-:Y:S05]  /*0140*/  EXIT ;  /* 0x000000000000794d */ /* 0x000fea0003800000 */
.L_x_2:
[----:B------:R-:W-:-:S00]  /*0150*/  BRA `(.L_x_2) ;  /* 0xfffffffc00fc7947 */ /* 0x000fc0000383ffff */
[----:B------:R-:W-:-:S00]  /*0160*/  NOP ;  /* 0x0000000000007918 */ /* 0x000fc00000000000 */
        /* <DEDUP_REMOVED lines=9> */
.L_x_3:


//--------------------- .nv.shared.reserved.0     --------------------------
	.section	.nv.shared.reserved.0,"aw",@nobits
	.weak		__nv_reservedSMEM_offset_0_alias
	.size		__nv_reservedSMEM_offset_0_alias, 0, 64
	.other		__nv_reservedSMEM_offset_0_alias,@"STO_CUDA_RESERVED_SHARED STV_DEFAULT"
__nv_reservedSMEM_offset_0_alias:
	.zero		0
	.zero		64


//--------------------- .nv.constant0._Z15HistogramKernelPiPhi --------------------------
	.section	.nv.constant0._Z15HistogramKernelPiPhi,"a",@progbits
	.sectionflags	@""
	.align	4
.nv.constant0._Z15HistogramKernelPiPhi:
	.zero		916


//--------------------- SYMBOLS --------------------------

	.type		.nv.reservedSmem.offset0,@object
	.size		.nv.reservedSmem.offset0,0x4
